//
// Generated by NVIDIA NVVM Compiler
//
// Compiler Build ID: CL-36424714
// Cuda compilation tools, release 13.0, V13.0.88
// Based on NVVM 20.0.0
//

.version 9.0
.target sm_100
.address_size 64

	// .globl	_Z9vectoraddPiS_S_

.visible .entry _Z9vectoraddPiS_S_(
	.param .u64 .ptr .align 1 _Z9vectoraddPiS_S__param_0,
	.param .u64 .ptr .align 1 _Z9vectoraddPiS_S__param_1,
	.param .u64 .ptr .align 1 _Z9vectoraddPiS_S__param_2
)
{
	.reg .b32 	%r<12>;
	.reg .b64 	%rd<11>;

	ld.param.u64 	%rd1, [_Z9vectoraddPiS_S__param_0];
	ld.param.u64 	%rd2, [_Z9vectoraddPiS_S__param_1];
	ld.param.u64 	%rd3, [_Z9vectoraddPiS_S__param_2];
	mov.u32 	%r1, %tid.x;
	mul.lo.s32 	%r2, %r1, 3;
	cvta.to.global.u64 	%rd4, %rd1;
	cvta.to.global.u64 	%rd5, %rd2;
	mul.wide.u32 	%rd6, %r2, 4;
	add.s64 	%rd7, %rd4, %rd6;
	ld.global.u32 	%r3, [%rd7];
	ld.global.u32 	%r4, [%rd5];
	mul.lo.s32 	%r5, %r4, %r3;
	ld.global.u32 	%r6, [%rd7+4];
	ld.global.u32 	%r7, [%rd5+4];
	mad.lo.s32 	%r8, %r7, %r6, %r5;
	ld.global.u32 	%r9, [%rd7+8];
	ld.global.u32 	%r10, [%rd5+8];
	mad.lo.s32 	%r11, %r10, %r9, %r8;
	cvta.to.global.u64 	%rd8, %rd3;
	mul.wide.u32 	%rd9, %r1, 4;
	add.s64 	%rd10, %rd8, %rd9;
	st.global.u32 	[%rd10], %r11;
	ret;

}


// ===== COMPILED SASS (sm_100) =====

	.target	sm_100

	.elftype	@"ET_EXEC"


//--------------------- .note.nv.tkinfo           --------------------------
	.section	.note.nv.tkinfo,"",@"SHT_NOTE"
	.sectionflags	@"SHF_NOTE_NV_TKINFO"
	.tkinfo
        /*0018*/ 	.word	0x00000002
        /*0030*/ 	.string	""
        /*0030*/ 	.string	"ptxas"
        /*0030*/ 	.string	"Cuda compilation tools, release 13.0, V13.0.88"
        /*0030*/ 	.string	"Build cuda_13.0.r13.0/compiler.36424714_0"
        /*0030*/ 	.string	"-arch sm_100 -m 64 "



//--------------------- .note.nv.cuinfo           --------------------------
	.section	.note.nv.cuinfo,"",@"SHT_NOTE"
	.sectionflags	@"SHF_NOTE_NV_CUINFO"
        /*0018*/ 	.short	0x0002
        /*001a*/ 	.short	0x0064
        /*001c*/ 	.short	0x0082
	.zero		2


//--------------------- .nv.info                  --------------------------
	.section	.nv.info,"",@"SHT_CUDA_INFO"
	.align	4


	//----- nvinfo : EIATTR_REGCOUNT
	.align		4
        /*0000*/ 	.byte	0x04, 0x2f
        /*0002*/ 	.short	(.L_1 - .L_0)
	.align		4
.L_0:
        /*0004*/ 	.word	index@(_Z9vectoraddPiS_S_)
        /*0008*/ 	.word	0x00000012


	//----- nvinfo : EIATTR_FRAME_SIZE
	.align		4
.L_1:
        /*000c*/ 	.byte	0x04, 0x11
        /*000e*/ 	.short	(.L_3 - .L_2)
	.align		4
.L_2:
        /*0010*/ 	.word	index@(_Z9vectoraddPiS_S_)
        /*0014*/ 	.word	0x00000000


	//----- nvinfo : EIATTR_MIN_STACK_SIZE
	.align		4
.L_3:
        /*0018*/ 	.byte	0x04, 0x12
        /*001a*/ 	.short	(.L_5 - .L_4)
	.align		4
.L_4:
        /*001c*/ 	.word	index@(_Z9vectoraddPiS_S_)
        /*0020*/ 	.word	0x00000000
.L_5:


//--------------------- .nv.compat                --------------------------
	.section	.nv.compat,"",@"SHT_CUDA_COMPAT_INFO"
	.align	4
        /*0000*/ 	.byte	0x02, 0x09, 0x00, 0x00, 0x02, 0x02, 0x01, 0x00, 0x02, 0x05, 0x05, 0x00, 0x03, 0x07, 0x01, 0x01
        /*0010*/ 	.byte	0x02, 0x03, 0x00, 0x00, 0x02, 0x06, 0x01, 0x00, 0x04, 0x0b, 0x08, 0x00, 0x09, 0x00, 0x00, 0x00
        /*0020*/ 	.byte	0x00, 0x00, 0x00, 0x00


//--------------------- .nv.info._Z9vectoraddPiS_S_ --------------------------
	.section	.nv.info._Z9vectoraddPiS_S_,"",@"SHT_CUDA_INFO"
	.sectionflags	@""
	.align	4


	//----- nvinfo : EIATTR_CUDA_API_VERSION
	.align		4
        /*0000*/ 	.byte	0x04, 0x37
        /*0002*/ 	.short	(.L_7 - .L_6)
.L_6:
        /*0004*/ 	.word	0x00000082


	//----- nvinfo : EIATTR_KPARAM_INFO
	.align		4
.L_7:
        /*0008*/ 	.byte	0x04, 0x17
        /*000a*/ 	.short	(.L_9 - .L_8)
.L_8:
        /*000c*/ 	.word	0x00000000
        /*0010*/ 	.short	0x0002
        /*0012*/ 	.short	0x0010
        /*0014*/ 	.byte	0x00, 0xf5, 0x21, 0x00


	//----- nvinfo : EIATTR_KPARAM_INFO
	.align		4
.L_9:
        /*0018*/ 	.byte	0x04, 0x17
        /*001a*/ 	.short	(.L_11 - .L_10)
.L_10:
        /*001c*/ 	.word	0x00000000
        /*0020*/ 	.short	0x0001
        /*0022*/ 	.short	0x0008
        /*0024*/ 	.byte	0x00, 0xf5, 0x21, 0x00


	//----- nvinfo : EIATTR_KPARAM_INFO
	.align		4
.L_11:
        /*0028*/ 	.byte	0x04, 0x17
        /*002a*/ 	.short	(.L_13 - .L_12)
.L_12:
        /*002c*/ 	.word	0x00000000
        /*0030*/ 	.short	0x0000
        /*0032*/ 	.short	0x0000
        /*0034*/ 	.byte	0x00, 0xf5, 0x21, 0x00


	//----- nvinfo : EIATTR_SPARSE_MMA_MASK
	.align		4
.L_13:
        /*0038*/ 	.byte	0x03, 0x50
        /*003a*/ 	.short	0x0000


	//----- nvinfo : EIATTR_MAXREG_COUNT
	.align		4
        /*003c*/ 	.byte	0x03, 0x1b
        /*003e*/ 	.short	0x00ff


	//----- nvinfo : EIATTR_MERCURY_ISA_VERSION
	.align		4
        /*0040*/ 	.byte	0x03, 0x5f
        /*0042*/ 	.short	0x0101


	//----- nvinfo : EIATTR_VRC_CTA_INIT_COUNT
	.align		4
        /*0044*/ 	.byte	0x02, 0x4a
	.zero		1
	.zero		1


	//----- nvinfo : EIATTR_EXIT_INSTR_OFFSETS
	.align		4
        /*0048*/ 	.byte	0x04, 0x1c
        /*004a*/ 	.short	(.L_15 - .L_14)


	//   ....[0]....
.L_14:
        /*004c*/ 	.word	0x00000130


	//----- nvinfo : EIATTR_CBANK_PARAM_SIZE
	.align		4
.L_15:
        /*0050*/ 	.byte	0x03, 0x19
        /*0052*/ 	.short	0x0018


	//----- nvinfo : EIATTR_PARAM_CBANK
	.align		4
        /*0054*/ 	.byte	0x04, 0x0a
        /*0056*/ 	.short	(.L_17 - .L_16)
	.align		4
.L_16:
        /*0058*/ 	.word	index@(.nv.constant0._Z9vectoraddPiS_S_)
        /*005c*/ 	.short	0x0380
        /*005e*/ 	.short	0x0018


	//----- nvinfo : EIATTR_SW_WAR
	.align		4
.L_17:
        /*0060*/ 	.byte	0x04, 0x36
        /*0062*/ 	.short	(.L_19 - .L_18)
.L_18:
        /*0064*/ 	.word	0x00000008
.L_19:


//--------------------- .nv.callgraph             --------------------------
	.section	.nv.callgraph,"",@"SHT_CUDA_CALLGRAPH"
	.align	4
	.sectionentsize	8
	.align		4
        /*0000*/ 	.word	0x00000000
	.align		4
        /*0004*/ 	.word	0xffffffff
	.align		4
        /*0008*/ 	.word	0x00000000
	.align		4
        /*000c*/ 	.word	0xfffffffe
	.align		4
        /*0010*/ 	.word	0x00000000
	.align		4
        /*0014*/ 	.word	0xfffffffd
	.align		4
        /*0018*/ 	.word	0x00000000
	.align		4
        /*001c*/ 	.word	0xfffffffc


//--------------------- .text._Z9vectoraddPiS_S_  --------------------------
	.section	.text._Z9vectoraddPiS_S_,"ax",@progbits
	.align	128
        .global         _Z9vectoraddPiS_S_
        .type           _Z9vectoraddPiS_S_,@function
        .size           _Z9vectoraddPiS_S_,(.L_x_1 - _Z9vectoraddPiS_S_)
        .other          _Z9vectoraddPiS_S_,@"STO_CUDA_ENTRY STV_DEFAULT"
_Z9vectoraddPiS_S_:
.text._Z9vectoraddPiS_S_:
[----:B------:R-:W-:Y:S01]  /*0000*/  LDC R1, c[0x0][0x37c] ;  /* 0x0000df00ff017b82 */ /* 0x000fe20000000800 */
[----:B------:R-:W0:Y:S07]  /*0010*/  S2R R15, SR_TID.X ;  /* 0x00000000000f7919 */ /* 0x000e2e0000002100 */
[----:B------:R-:W1:Y:S01]  /*0020*/  LDC.64 R2, c[0x0][0x380] ;  /* 0x0000e000ff027b82 */ /* 0x000e620000000a00 */
[----:B------:R-:W2:Y:S07]  /*0030*/  LDCU.64 UR4, c[0x0][0x358] ;  /* 0x00006b00ff0477ac */ /* 0x000eae0008000a00 */
[----:B------:R-:W2:Y:S01]  /*0040*/  LDC.64 R4, c[0x0][0x388] ;  /* 0x0000e200ff047b82 */ /* 0x000ea20000000a00 */
[----:B0-----:R-:W-:Y:S01]  /*0050*/  LEA R7, R15, R15, 0x1 ;  /* 0x0000000f0f077211 */ /* 0x001fe200078e08ff */
[----:B--2---:R-:W2:Y:S04]  /*0060*/  LDG.E R9, desc[UR4][R4.64] ;  /* 0x0000000404097981 */ /* 0x004ea8000c1e1900 */
[----:B-1----:R-:W-:Y:S01]  /*0070*/  IMAD.WIDE.U32 R2, R7, 0x4, R2 ;  /* 0x0000000407027825 */ /* 0x002fe200078e0002 */
[----:B------:R-:W3:Y:S01]  /*0080*/  LDG.E R8, desc[UR4][R4.64+0x4] ;  /* 0x0000040404087981 */ /* 0x000ee2000c1e1900 */
[----:B------:R-:W0:Y:S03]  /*0090*/  LDC.64 R6, c[0x0][0x390] ;  /* 0x0000e400ff067b82 */ /* 0x000e260000000a00 */
[----:B------:R-:W2:Y:S04]  /*00a0*/  LDG.E R0, desc[UR4][R2.64] ;  /* 0x0000000402007981 */ /* 0x000ea8000c1e1900 */
[----:B------:R-:W3:Y:S04]  /*00b0*/  LDG.E R11, desc[UR4][R2.64+0x4] ;  /* 0x00000404020b7981 */ /* 0x000ee8000c1e1900 */
[----:B------:R-:W4:Y:S04]  /*00c0*/  LDG.E R13, desc[UR4][R2.64+0x8] ;  /* 0x00000804020d7981 */ /* 0x000f28000c1e1900 */
[----:B------:R-:W4:Y:S01]  /*00d0*/  LDG.E R10, desc[UR4][R4.64+0x8] ;  /* 0x00000804040a7981 */ /* 0x000f22000c1e1900 */
[----:B0-----:R-:W-:-:S04]  /*00e0*/  IMAD.WIDE.U32 R6, R15, 0x4, R6 ;  /* 0x000000040f067825 */ /* 0x001fc800078e0006 */
[----:B--2---:R-:W-:-:S04]  /*00f0*/  IMAD R0, R0, R9, RZ ;  /* 0x0000000900007224 */ /* 0x004fc800078e02ff */
[----:B---3--:R-:W-:-:S04]  /*0100*/  IMAD R0, R11, R8, R0 ;  /* 0x000000080b007224 */ /* 0x008fc800078e0200 */
[----:B----4-:R-:W-:-:S05]  /*0110*/  IMAD R13, R13, R10, R0 ;  /* 0x0000000a0d0d7224 */ /* 0x010fca00078e0200 */
[----:B------:R-:W-:Y:S01]  /*0120*/  STG.E desc[UR4][R6.64], R13 ;  /* 0x0000000d06007986 */ /* 0x000fe2000c101904 */
[----:B------:R-:W-:Y:S05]  /*0130*/  EXIT ;  /* 0x000000000000794d */ /* 0x000fea0003800000 */
.L_x_0:
[----:B------:R-:W-:-:S00]  /*0140*/  BRA `(.L_x_0) ;  /* 0xfffffffc00fc7947 */ /* 0x000fc0000383ffff */
[----:B------:R-:W-:-:S00]  /*0150*/  NOP ;  /* 0x0000000000007918 */ /* 0x000fc00000000000 */
        /* <DEDUP_REMOVED lines=10> */
.L_x_1:


//--------------------- .nv.shared.reserved.0     --------------------------
	.section	.nv.shared.reserved.0,"aw",@nobits
	.weak		__nv_reservedSMEM_offset_0_alias
	.size		__nv_reservedSMEM_offset_0_alias, 0, 64
	.other		__nv_reservedSMEM_offset_0_alias,@"STO_CUDA_RESERVED_SHARED STV_DEFAULT"
__nv_reservedSMEM_offset_0_alias:
	.zero		0
	.zero		64


//--------------------- .nv.constant0._Z9vectoraddPiS_S_ --------------------------
	.section	.nv.constant0._Z9vectoraddPiS_S_,"a",@progbits
	.sectionflags	@""
	.align	4
.nv.constant0._Z9vectoraddPiS_S_:
	.zero		920


//--------------------- SYMBOLS --------------------------

	.type		.nv.reservedSmem.offset0,@object
	.size		.nv.reservedSmem.offset0,0x4
